	.headerflags	@"EF_CUDA_TEXMODE_UNIFIED EF_CUDA_64BIT_ADDRESS EF_CUDA_ACCELERATORS EF_CUDA_SM90 EF_CUDA_VIRTUAL_SM(EF_CUDA_SM90)"
	.elftype	@"ET_EXEC"


//--------------------- .nv.info                  --------------------------
	.section	.nv.info,"",@"SHT_CUDA_INFO"
	.align	4


	//----- nvinfo : EIATTR_REGCOUNT
	.align		4
        /*0000*/ 	.byte	0x04, 0x2f
        /*0002*/ 	.short	(.L_3 - .L_2)
	.align		4
.L_2:
        /*0004*/ 	.word	index@(triton_poi_fused__native_batch_norm_legit_no_training_relu_14)
        /*0008*/ 	.word	0x00000011


	//----- nvinfo : EIATTR_MIN_STACK_SIZE
	.align		4
.L_3:
        /*000c*/ 	.byte	0x04, 0x12
        /*000e*/ 	.short	(.L_5 - .L_4)
	.align		4
.L_4:
        /*0010*/ 	.word	index@(triton_poi_fused__native_batch_norm_legit_no_training_relu_14)
        /*0014*/ 	.word	0x00000000


	//----- nvinfo : EIATTR_FRAME_SIZE
	.align		4
.L_5:
        /*0018*/ 	.byte	0x04, 0x11
        /*001a*/ 	.short	(.L_7 - .L_6)
	.align		4
.L_6:
        /*001c*/ 	.word	index@(triton_poi_fused__native_batch_norm_legit_no_training_relu_14)
        /*0020*/ 	.word	0x00000000


	//----- nvinfo : EIATTR_MIN_STACK_SIZE
	.align		4
.L_7:
        /*0024*/ 	.byte	0x04, 0x12
        /*0026*/ 	.short	(.L_9 - .L_8)
	.align		4
.L_8:
        /*0028*/ 	.word	index@(triton_poi_fused__native_batch_norm_legit_no_training_relu_14)
        /*002c*/ 	.word	0x00000000
.L_9:


//--------------------- .nv.info.triton_poi_fused__native_batch_norm_legit_no_training_relu_14 --------------------------
	.section	.nv.info.triton_poi_fused__native_batch_norm_legit_no_training_relu_14,"",@"SHT_CUDA_INFO"
	.sectionflags	@""
	.align	4


	//----- nvinfo : EIATTR_CUDA_API_VERSION
	.align		4
        /*0000*/ 	.byte	0x04, 0x37
        /*0002*/ 	.short	(.L_11 - .L_10)
.L_10:
        /*0004*/ 	.word	0x0000007c


	//----- nvinfo : EIATTR_KPARAM_INFO
	.align		4
.L_11:
        /*0008*/ 	.byte	0x04, 0x17
        /*000a*/ 	.short	(.L_13 - .L_12)
.L_12:
        /*000c*/ 	.word	0x00000000
        /*0010*/ 	.short	0x0006
        /*0012*/ 	.short	0x0030
        /*0014*/ 	.byte	0x00, 0xf0, 0x11, 0x00


	//----- nvinfo : EIATTR_KPARAM_INFO
	.align		4
.L_13:
        /*0018*/ 	.byte	0x04, 0x17
        /*001a*/ 	.short	(.L_15 - .L_14)
.L_14:
        /*001c*/ 	.word	0x00000000
        /*0020*/ 	.short	0x0005
        /*0022*/ 	.short	0x0028
        /*0024*/ 	.byte	0x00, 0xf4, 0x21, 0x00


	//----- nvinfo : EIATTR_KPARAM_INFO
	.align		4
.L_15:
        /*0028*/ 	.byte	0x04, 0x17
        /*002a*/ 	.short	(.L_17 - .L_16)
.L_16:
        /*002c*/ 	.word	0x00000000
        /*0030*/ 	.short	0x0004
        /*0032*/ 	.short	0x0020
        /*0034*/ 	.byte	0x00, 0xf4, 0x21, 0x00


	//----- nvinfo : EIATTR_KPARAM_INFO
	.align		4
.L_17:
        /*0038*/ 	.byte	0x04, 0x17
        /*003a*/ 	.short	(.L_19 - .L_18)
.L_18:
        /*003c*/ 	.word	0x00000000
        /*0040*/ 	.short	0x0003
        /*0042*/ 	.short	0x0018
        /*0044*/ 	.byte	0x00, 0xf4, 0x21, 0x00


	//----- nvinfo : EIATTR_KPARAM_INFO
	.align		4
.L_19:
        /*0048*/ 	.byte	0x04, 0x17
        /*004a*/ 	.short	(.L_21 - .L_20)
.L_20:
        /*004c*/ 	.word	0x00000000
        /*0050*/ 	.short	0x0002
        /*0052*/ 	.short	0x0010
        /*0054*/ 	.byte	0x00, 0xf4, 0x21, 0x00


	//----- nvinfo : EIATTR_KPARAM_INFO
	.align		4
.L_21:
        /*0058*/ 	.byte	0x04, 0x17
        /*005a*/ 	.short	(.L_23 - .L_22)
.L_22:
        /*005c*/ 	.word	0x00000000
        /*0060*/ 	.short	0x0001
        /*0062*/ 	.short	0x0008
        /*0064*/ 	.byte	0x00, 0xf4, 0x21, 0x00


	//----- nvinfo : EIATTR_KPARAM_INFO
	.align		4
.L_23:
        /*0068*/ 	.byte	0x04, 0x17
        /*006a*/ 	.short	(.L_25 - .L_24)
.L_24:
        /*006c*/ 	.word	0x00000000
        /*0070*/ 	.short	0x0000
        /*0072*/ 	.short	0x0000
        /*0074*/ 	.byte	0x00, 0xf4, 0x21, 0x00


	//----- nvinfo : EIATTR_SPARSE_MMA_MASK
	.align		4
.L_25:
        /*0078*/ 	.byte	0x03, 0x50
        /*007a*/ 	.short	0x0000


	//----- nvinfo : EIATTR_MAXREG_COUNT
	.align		4
        /*007c*/ 	.byte	0x03, 0x1b
        /*007e*/ 	.short	0x00ff


	//----- nvinfo : EIATTR_EXIT_INSTR_OFFSETS
	.align		4
        /*0080*/ 	.byte	0x04, 0x1c
        /*0082*/ 	.short	(.L_27 - .L_26)


	//   ....[0]....
.L_26:
        /*0084*/ 	.word	0x00000370


	//----- nvinfo : EIATTR_REQNTID
	.align		4
.L_27:
        /*0088*/ 	.byte	0x04, 0x10
        /*008a*/ 	.short	(.L_29 - .L_28)
.L_28:
        /*008c*/ 	.word	0x00000100
        /*0090*/ 	.word	0x00000001
        /*0094*/ 	.word	0x00000001


	//----- nvinfo : EIATTR_CBANK_PARAM_SIZE
	.align		4
.L_29:
        /*0098*/ 	.byte	0x03, 0x19
        /*009a*/ 	.short	0x0034


	//----- nvinfo : EIATTR_PARAM_CBANK
	.align		4
        /*009c*/ 	.byte	0x04, 0x0a
        /*009e*/ 	.short	(.L_31 - .L_30)
	.align		4
.L_30:
        /*00a0*/ 	.word	index@(.nv.constant0.triton_poi_fused__native_batch_norm_legit_no_training_relu_14)
        /*00a4*/ 	.short	0x0210
        /*00a6*/ 	.short	0x0034


	//----- nvinfo : EIATTR_SW_WAR
	.align		4
.L_31:
        /*00a8*/ 	.byte	0x04, 0x36
        /*00aa*/ 	.short	(.L_33 - .L_32)
.L_32:
        /*00ac*/ 	.word	0x00000008
.L_33:


//--------------------- .nv.callgraph             --------------------------
	.section	.nv.callgraph,"",@"SHT_CUDA_CALLGRAPH"
	.align	4
	.sectionentsize	8
	.align		4
        /*0000*/ 	.word	0x00000000
	.align		4
        /*0004*/ 	.word	0xffffffff
	.align		4
        /*0008*/ 	.word	0x00000000
	.align		4
        /*000c*/ 	.word	0xfffffffe
	.align		4
        /*0010*/ 	.word	0x00000000
	.align		4
        /*0014*/ 	.word	0xfffffffd
	.align		4
        /*0018*/ 	.word	0x00000000
	.align		4
        /*001c*/ 	.word	0xfffffffc


//--------------------- .nv.constant4             --------------------------
	.section	.nv.constant4,"a",@progbits
	.align	8
	.align		8
.nv.constant4:
        /*0000*/ 	.dword	_$_str
	.align		8
        /*0008*/ 	.dword	_$_str_$_2


//--------------------- .text.triton_poi_fused__native_batch_norm_legit_no_training_relu_14 --------------------------
	.section	.text.triton_poi_fused__native_batch_norm_legit_no_training_relu_14,"ax",@progbits
	.align	128
        .global         triton_poi_fused__native_batch_norm_legit_no_training_relu_14
        .type           triton_poi_fused__native_batch_norm_legit_no_training_relu_14,@function
        .size           triton_poi_fused__native_batch_norm_legit_no_training_relu_14,(.L_x_1 - triton_poi_fused__native_batch_norm_legit_no_training_relu_14)
        .other          triton_poi_fused__native_batch_norm_legit_no_training_relu_14,@"STO_CUDA_ENTRY STV_DEFAULT"
triton_poi_fused__native_batch_norm_legit_no_training_relu_14:
.text.triton_poi_fused__native_batch_norm_legit_no_training_relu_14:
[----:B------:R-:W-:Y:S01]  /*0000*/  LDC R1, c[0x0][0x28] ;  /* 0x00000a00ff017b82 */ /* 0x000fe20000000800 */
[----:B------:R-:W1:Y:S01]  /*0010*/  S2R R0, SR_TID.X ;  /* 0x0000000000007919 */ /* 0x000e620000002100 */
[----:B------:R-:W-:-:S06]  /*0020*/  HFMA2.MMA R2, -RZ, RZ, 0, 0 ;  /* 0x00000000ff027435 */ /* 0x000fcc00000001ff */
[----:B------:R-:W2:Y:S01]  /*0030*/  LDC.64 R6, c[0x0][0x220] ;  /* 0x00008800ff067b82 */ /* 0x000ea20000000a00 */
[----:B------:R-:W-:Y:S01]  /*0040*/  ULDC.64 UR4, c[0x0][0x208] ;  /* 0x0000820000047ab9 */ /* 0x000fe20000000a00 */
[----:B------:R-:W3:Y:S06]  /*0050*/  S2R R5, SR_CTAID.X ;  /* 0x0000000000057919 */ /* 0x000eec0000002500 */
[----:B------:R-:W4:Y:S08]  /*0060*/  LDC.64 R8, c[0x0][0x228] ;  /* 0x00008a00ff087b82 */ /* 0x000f300000000a00 */
[----:B------:R-:W5:Y:S01]  /*0070*/  LDC.64 R10, c[0x0][0x230] ;  /* 0x00008c00ff0a7b82 */ /* 0x000f620000000a00 */
[----:B-1----:R-:W-:-:S02]  /*0080*/  SHF.L.U32 R0, R0, 0x1, RZ ;  /* 0x0000000100007819 */ /* 0x002fc400000006ff */
[----:B---3--:R-:W-:Y:S02]  /*0090*/  SHF.R.S32.HI R3, RZ, 0x16, R5 ;  /* 0x00000016ff037819 */ /* 0x008fe40000011405 */
[----:B------:R-:W-:Y:S02]  /*00a0*/  LOP3.LUT R0, R0, 0x1fe, RZ, 0xc0, !PT ;  /* 0x000001fe00007812 */ /* 0x000fe400078ec0ff */
[----:B------:R-:W-:Y:S02]  /*00b0*/  SGXT R3, R3, 0x1 ;  /* 0x000000010303781a */ /* 0x000fe40000000200 */
[----:B------:R-:W-:-:S04]  /*00c0*/  LEA R0, R5, R0, 0x9 ;  /* 0x0000000005007211 */ /* 0x000fc800078e48ff */
[----:B------:R-:W-:-:S04]  /*00d0*/  LEA.HI R3, R3, R0, RZ, 0xc ;  /* 0x0000000003037211 */ /* 0x000fc800078f60ff */
[----:B------:R-:W-:-:S05]  /*00e0*/  SHF.R.S32.HI R3, RZ, 0xc, R3 ;  /* 0x0000000cff037819 */ /* 0x000fca0000011403 */
[----:B------:R-:W-:-:S05]  /*00f0*/  IMAD.HI R2, R3, -0x6db6db6d, R2 ;  /* 0x9249249303027827 */ /* 0x000fca00078e0202 */
[----:B------:R-:W-:-:S04]  /*0100*/  SHF.R.U32.HI R5, RZ, 0x1f, R2 ;  /* 0x0000001fff057819 */ /* 0x000fc80000011602 */
[----:B------:R-:W-:-:S05]  /*0110*/  LEA.HI.SX32 R5, R2, R5, 0x1b ;  /* 0x0000000502057211 */ /* 0x000fca00078fdaff */
[----:B------:R-:W-:Y:S02]  /*0120*/  IMAD R13, R5, -0x38, R3 ;  /* 0xffffffc8050d7824 */ /* 0x000fe400078e0203 */
[----:B------:R-:W1:Y:S02]  /*0130*/  LDC.64 R2, c[0x0][0x210] ;  /* 0x00008400ff027b82 */ /* 0x000e640000000a00 */
[----:B--2---:R-:W-:-:S06]  /*0140*/  IMAD.WIDE R6, R13, 0x4, R6 ;  /* 0x000000040d067825 */ /* 0x004fcc00078e0206 */
[----:B------:R-:W2:Y:S01]  /*0150*/  LDG.E.EL R6, desc[UR4][R6.64] ;  /* 0x0000000406067981 */ /* 0x000ea2000c2e1900 */
[----:B------:R-:W3:Y:S01]  /*0160*/  LDC.64 R4, c[0x0][0x218] ;  /* 0x00008600ff047b82 */ /* 0x000ee20000000a00 */
[----:B----4-:R-:W-:-:S04]  /*0170*/  IMAD.WIDE R8, R13, 0x4, R8 ;  /* 0x000000040d087825 */ /* 0x010fc800078e0208 */
[----:B-----5:R-:W-:Y:S02]  /*0180*/  IMAD.WIDE R10, R13, 0x4, R10 ;  /* 0x000000040d0a7825 */ /* 0x020fe400078e020a */
[----:B------:R-:W4:Y:S04]  /*0190*/  LDG.E.EL R8, desc[UR4][R8.64] ;  /* 0x0000000408087981 */ /* 0x000f28000c2e1900 */
[----:B------:R-:W4:Y:S01]  /*01a0*/  LDG.E.EL R11, desc[UR4][R10.64] ;  /* 0x000000040a0b7981 */ /* 0x000f22000c2e1900 */
[----:B-1----:R-:W-:-:S06]  /*01b0*/  IMAD.WIDE R2, R0, 0x4, R2 ;  /* 0x0000000400027825 */ /* 0x002fcc00078e0202 */
[----:B------:R-:W5:Y:S01]  /*01c0*/  LDG.E.64 R2, desc[UR4][R2.64] ;  /* 0x0000000402027981 */ /* 0x000f62000c1e1b00 */
[----:B---3--:R-:W-:-:S05]  /*01d0*/  IMAD.WIDE R4, R13, 0x4, R4 ;  /* 0x000000040d047825 */ /* 0x008fca00078e0204 */
[----:B------:R1:W5:Y:S01]  /*01e0*/  LDG.E.EL R12, desc[UR4][R4.64] ;  /* 0x00000004040c7981 */ /* 0x000362000c2e1900 */
[----:B------:R-:W-:Y:S01]  /*01f0*/  MOV R14, 0x3e800000 ;  /* 0x3e800000000e7802 */ /* 0x000fe20000000f00 */
[----:B-1----:R-:W1:Y:S02]  /*0200*/  LDC.64 R4, c[0x0][0x238] ;  /* 0x00008e00ff047b82 */ /* 0x002e640000000a00 */
[----:B-1----:R-:W-:-:S04]  /*0210*/  IMAD.WIDE R4, R0, 0x4, R4 ;  /* 0x0000000400047825 */ /* 0x002fc800078e0204 */
[----:B--2---:R-:W-:-:S04]  /*0220*/  FADD R6, R6, 9.9999997473787516356e-06 ;  /* 0x3727c5ac06067421 */ /* 0x004fc80000000000 */
[----:B------:R-:W1:Y:S02]  /*0230*/  MUFU.SQRT R7, R6 ;  /* 0x0000000600077308 */ /* 0x000e640000002000 */
[C---:B-1----:R-:W-:Y:S02]  /*0240*/  FSETP.GT.AND P0, PT, R7.reuse, 8.50705917302346158658e+37, PT ;  /* 0x7e8000000700780b */ /* 0x042fe40003f04000 */
[----:B------:R-:W-:-:S11]  /*0250*/  FSETP.GEU.AND P1, PT, R7, 1.175494350822287508e-38, PT ;  /* 0x008000000700780b */ /* 0x000fd60003f2e000 */
[----:B------:R-:W-:-:S04]  /*0260*/  @P0 FMUL R7, R7, 0.25 ;  /* 0x3e80000007070820 */ /* 0x000fc80000400000 */
[----:B------:R-:W-:-:S06]  /*0270*/  @!P1 FMUL R7, R7, 16777216 ;  /* 0x4b80000007079820 */ /* 0x000fcc0000400000 */
[----:B------:R-:W1:Y:S01]  /*0280*/  MUFU.RCP R7, R7 ;  /* 0x0000000700077308 */ /* 0x000e620000001000 */
[----:B------:R-:W-:Y:S01]  /*0290*/  FSEL R14, R14, 1, P0 ;  /* 0x3f8000000e0e7808 */ /* 0x000fe20000000000 */
[----:B-----5:R-:W-:-:S04]  /*02a0*/  FADD R2, R2, -R12 ;  /* 0x8000000c02027221 */ /* 0x020fc80000000000 */
[----:B------:R-:W-:Y:S01]  /*02b0*/  @!P1 FMUL R14, R14, 16777216 ;  /* 0x4b8000000e0e9820 */ /* 0x000fe20000400000 */
[----:B------:R-:W-:-:S03]  /*02c0*/  FADD R3, R3, -R12 ;  /* 0x8000000c03037221 */ /* 0x000fc60000000000 */
[----:B-1----:R-:W-:-:S04]  /*02d0*/  FMUL R14, R7, R14 ;  /* 0x0000000e070e7220 */ /* 0x002fc80000400000 */
[-C--:B------:R-:W-:Y:S01]  /*02e0*/  FMUL R2, R2, R14.reuse ;  /* 0x0000000e02027220 */ /* 0x080fe20000400000 */
[----:B------:R-:W-:-:S03]  /*02f0*/  FMUL R14, R3, R14 ;  /* 0x0000000e030e7220 */ /* 0x000fc60000400000 */
[C-C-:B----4-:R-:W-:Y:S01]  /*0300*/  FFMA R2, R8.reuse, R2, R11.reuse ;  /* 0x0000000208027223 */ /* 0x150fe2000000000b */
[----:B------:R-:W-:-:S04]  /*0310*/  FFMA R14, R8, R14, R11 ;  /* 0x0000000e080e7223 */ /* 0x000fc8000000000b */
[----:B------:R-:W-:Y:S02]  /*0320*/  FSETP.GEU.AND P0, PT, R2, RZ, PT ;  /* 0x000000ff0200720b */ /* 0x000fe40003f0e000 */
[----:B------:R-:W-:Y:S02]  /*0330*/  FSETP.GEU.AND P1, PT, R14, RZ, PT ;  /* 0x000000ff0e00720b */ /* 0x000fe40003f2e000 */
[----:B------:R-:W-:Y:S02]  /*0340*/  FSEL R2, R2, RZ, P0 ;  /* 0x000000ff02027208 */ /* 0x000fe40000000000 */
[----:B------:R-:W-:-:S05]  /*0350*/  FSEL R3, R14, RZ, P1 ;  /* 0x000000ff0e037208 */ /* 0x000fca0000800000 */
[----:B------:R-:W-:Y:S01]  /*0360*/  STG.E.64 desc[UR4][R4.64], R2 ;  /* 0x0000000204007986 */ /* 0x000fe2000c101b04 */
[----:B------:R-:W-:Y:S05]  /*0370*/  EXIT ;  /* 0x000000000000794d */ /* 0x000fea0003800000 */
.L_x_0:
[----:B------:R-:W-:-:S00]  /*0380*/  BRA `(.L_x_0) ;  /* 0xfffffffc00fc7947 */ /* 0x000fc0000383ffff */
[----:B------:R-:W-:-:S00]  /*0390*/  NOP ;  /* 0x0000000000007918 */ /* 0x000fc00000000000 */
        /* <DEDUP_REMOVED lines=14> */
.L_x_1:


//--------------------- .nv.global.init           --------------------------
	.section	.nv.global.init,"aw",@progbits
.nv.global.init:
	.type		_$_str,@object
	.size		_$_str,(_$_str_$_2 - _$_str)
_$_str:
        /*0000*/ 	.byte	0x5f, 0x5f, 0x43, 0x55, 0x44, 0x41, 0x5f, 0x46, 0x54, 0x5a, 0x00
	.type		_$_str_$_2,@object
	.size		_$_str_$_2,(.L_1 - _$_str_$_2)
_$_str_$_2:
        /*000b*/ 	.byte	0x5f, 0x5f, 0x43, 0x55, 0x44, 0x41, 0x5f, 0x50, 0x52, 0x45, 0x43, 0x5f, 0x53, 0x51, 0x52, 0x54
        /*001b*/ 	.byte	0x00
.L_1:


//--------------------- .nv.constant0.triton_poi_fused__native_batch_norm_legit_no_training_relu_14 --------------------------
	.section	.nv.constant0.triton_poi_fused__native_batch_norm_legit_no_training_relu_14,"a",@progbits
	.sectionflags	@""
	.align	4
.nv.constant0.triton_poi_fused__native_batch_norm_legit_no_training_relu_14:
	.zero		580
